	.headerflags	@"EF_CUDA_TEXMODE_UNIFIED EF_CUDA_64BIT_ADDRESS EF_CUDA_ACCELERATORS EF_CUDA_SM90 EF_CUDA_VIRTUAL_SM(EF_CUDA_SM90)"
	.elftype	@"ET_EXEC"


//--------------------- .nv.info                  --------------------------
	.section	.nv.info,"",@"SHT_CUDA_INFO"
	.align	4


	//----- nvinfo : EIATTR_REGCOUNT
	.align		4
        /*0000*/ 	.byte	0x04, 0x2f
        /*0002*/ 	.short	(.L_3 - .L_2)
	.align		4
.L_2:
        /*0004*/ 	.word	index@(triton_poi_fused__native_batch_norm_legit_no_training_convolution_4)
        /*0008*/ 	.word	0x00000028


	//----- nvinfo : EIATTR_MIN_STACK_SIZE
	.align		4
.L_3:
        /*000c*/ 	.byte	0x04, 0x12
        /*000e*/ 	.short	(.L_5 - .L_4)
	.align		4
.L_4:
        /*0010*/ 	.word	index@(triton_poi_fused__native_batch_norm_legit_no_training_convolution_4)
        /*0014*/ 	.word	0x00000000


	//----- nvinfo : EIATTR_FRAME_SIZE
	.align		4
.L_5:
        /*0018*/ 	.byte	0x04, 0x11
        /*001a*/ 	.short	(.L_7 - .L_6)
	.align		4
.L_6:
        /*001c*/ 	.word	index@(triton_poi_fused__native_batch_norm_legit_no_training_convolution_4)
        /*0020*/ 	.word	0x00000000


	//----- nvinfo : EIATTR_MIN_STACK_SIZE
	.align		4
.L_7:
        /*0024*/ 	.byte	0x04, 0x12
        /*0026*/ 	.short	(.L_9 - .L_8)
	.align		4
.L_8:
        /*0028*/ 	.word	index@(triton_poi_fused__native_batch_norm_legit_no_training_convolution_4)
        /*002c*/ 	.word	0x00000000
.L_9:


//--------------------- .nv.info.triton_poi_fused__native_batch_norm_legit_no_training_convolution_4 --------------------------
	.section	.nv.info.triton_poi_fused__native_batch_norm_legit_no_training_convolution_4,"",@"SHT_CUDA_INFO"
	.sectionflags	@""
	.align	4


	//----- nvinfo : EIATTR_CUDA_API_VERSION
	.align		4
        /*0000*/ 	.byte	0x04, 0x37
        /*0002*/ 	.short	(.L_11 - .L_10)
.L_10:
        /*0004*/ 	.word	0x0000007c


	//----- nvinfo : EIATTR_KPARAM_INFO
	.align		4
.L_11:
        /*0008*/ 	.byte	0x04, 0x17
        /*000a*/ 	.short	(.L_13 - .L_12)
.L_12:
        /*000c*/ 	.word	0x00000000
        /*0010*/ 	.short	0x0008
        /*0012*/ 	.short	0x003c
        /*0014*/ 	.byte	0x00, 0xf0, 0x11, 0x00


	//----- nvinfo : EIATTR_KPARAM_INFO
	.align		4
.L_13:
        /*0018*/ 	.byte	0x04, 0x17
        /*001a*/ 	.short	(.L_15 - .L_14)
.L_14:
        /*001c*/ 	.word	0x00000000
        /*0020*/ 	.short	0x0007
        /*0022*/ 	.short	0x0038
        /*0024*/ 	.byte	0x00, 0xf0, 0x11, 0x00


	//----- nvinfo : EIATTR_KPARAM_INFO
	.align		4
.L_15:
        /*0028*/ 	.byte	0x04, 0x17
        /*002a*/ 	.short	(.L_17 - .L_16)
.L_16:
        /*002c*/ 	.word	0x00000000
        /*0030*/ 	.short	0x0006
        /*0032*/ 	.short	0x0030
        /*0034*/ 	.byte	0x00, 0xf4, 0x21, 0x00


	//----- nvinfo : EIATTR_KPARAM_INFO
	.align		4
.L_17:
        /*0038*/ 	.byte	0x04, 0x17
        /*003a*/ 	.short	(.L_19 - .L_18)
.L_18:
        /*003c*/ 	.word	0x00000000
        /*0040*/ 	.short	0x0005
        /*0042*/ 	.short	0x0028
        /*0044*/ 	.byte	0x00, 0xf4, 0x21, 0x00


	//----- nvinfo : EIATTR_KPARAM_INFO
	.align		4
.L_19:
        /*0048*/ 	.byte	0x04, 0x17
        /*004a*/ 	.short	(.L_21 - .L_20)
.L_20:
        /*004c*/ 	.word	0x00000000
        /*0050*/ 	.short	0x0004
        /*0052*/ 	.short	0x0020
        /*0054*/ 	.byte	0x00, 0xf4, 0x21, 0x00


	//----- nvinfo : EIATTR_KPARAM_INFO
	.align		4
.L_21:
        /*0058*/ 	.byte	0x04, 0x17
        /*005a*/ 	.short	(.L_23 - .L_22)
.L_22:
        /*005c*/ 	.word	0x00000000
        /*0060*/ 	.short	0x0003
        /*0062*/ 	.short	0x0018
        /*0064*/ 	.byte	0x00, 0xf4, 0x21, 0x00


	//----- nvinfo : EIATTR_KPARAM_INFO
	.align		4
.L_23:
        /*0068*/ 	.byte	0x04, 0x17
        /*006a*/ 	.short	(.L_25 - .L_24)
.L_24:
        /*006c*/ 	.word	0x00000000
        /*0070*/ 	.short	0x0002
        /*0072*/ 	.short	0x0010
        /*0074*/ 	.byte	0x00, 0xf4, 0x21, 0x00


	//----- nvinfo : EIATTR_KPARAM_INFO
	.align		4
.L_25:
        /*0078*/ 	.byte	0x04, 0x17
        /*007a*/ 	.short	(.L_27 - .L_26)
.L_26:
        /*007c*/ 	.word	0x00000000
        /*0080*/ 	.short	0x0001
        /*0082*/ 	.short	0x0008
        /*0084*/ 	.byte	0x00, 0xf4, 0x21, 0x00


	//----- nvinfo : EIATTR_KPARAM_INFO
	.align		4
.L_27:
        /*0088*/ 	.byte	0x04, 0x17
        /*008a*/ 	.short	(.L_29 - .L_28)
.L_28:
        /*008c*/ 	.word	0x00000000
        /*0090*/ 	.short	0x0000
        /*0092*/ 	.short	0x0000
        /*0094*/ 	.byte	0x00, 0xf4, 0x21, 0x00


	//----- nvinfo : EIATTR_SPARSE_MMA_MASK
	.align		4
.L_29:
        /*0098*/ 	.byte	0x03, 0x50
        /*009a*/ 	.short	0x0000


	//----- nvinfo : EIATTR_MAXREG_COUNT
	.align		4
        /*009c*/ 	.byte	0x03, 0x1b
        /*009e*/ 	.short	0x00ff


	//----- nvinfo : EIATTR_EXIT_INSTR_OFFSETS
	.align		4
        /*00a0*/ 	.byte	0x04, 0x1c
        /*00a2*/ 	.short	(.L_31 - .L_30)


	//   ....[0]....
.L_30:
        /*00a4*/ 	.word	0x00001020


	//   ....[1]....
        /*00a8*/ 	.word	0x00001040


	//----- nvinfo : EIATTR_REQNTID
	.align		4
.L_31:
        /*00ac*/ 	.byte	0x04, 0x10
        /*00ae*/ 	.short	(.L_33 - .L_32)
.L_32:
        /*00b0*/ 	.word	0x00000100
        /*00b4*/ 	.word	0x00000001
        /*00b8*/ 	.word	0x00000001


	//----- nvinfo : EIATTR_CBANK_PARAM_SIZE
	.align		4
.L_33:
        /*00bc*/ 	.byte	0x03, 0x19
        /*00be*/ 	.short	0x0040


	//----- nvinfo : EIATTR_PARAM_CBANK
	.align		4
        /*00c0*/ 	.byte	0x04, 0x0a
        /*00c2*/ 	.short	(.L_35 - .L_34)
	.align		4
.L_34:
        /*00c4*/ 	.word	index@(.nv.constant0.triton_poi_fused__native_batch_norm_legit_no_training_convolution_4)
        /*00c8*/ 	.short	0x0210
        /*00ca*/ 	.short	0x0040


	//----- nvinfo : EIATTR_SW_WAR
	.align		4
.L_35:
        /*00cc*/ 	.byte	0x04, 0x36
        /*00ce*/ 	.short	(.L_37 - .L_36)
.L_36:
        /*00d0*/ 	.word	0x00000008
.L_37:


//--------------------- .nv.callgraph             --------------------------
	.section	.nv.callgraph,"",@"SHT_CUDA_CALLGRAPH"
	.align	4
	.sectionentsize	8
	.align		4
        /*0000*/ 	.word	0x00000000
	.align		4
        /*0004*/ 	.word	0xffffffff
	.align		4
        /*0008*/ 	.word	0x00000000
	.align		4
        /*000c*/ 	.word	0xfffffffe
	.align		4
        /*0010*/ 	.word	0x00000000
	.align		4
        /*0014*/ 	.word	0xfffffffd
	.align		4
        /*0018*/ 	.word	0x00000000
	.align		4
        /*001c*/ 	.word	0xfffffffc


//--------------------- .nv.constant4             --------------------------
	.section	.nv.constant4,"a",@progbits
	.align	8
	.align		8
.nv.constant4:
        /*0000*/ 	.dword	_$_str
	.align		8
        /*0008*/ 	.dword	_$_str_$_2


//--------------------- .text.triton_poi_fused__native_batch_norm_legit_no_training_convolution_4 --------------------------
	.section	.text.triton_poi_fused__native_batch_norm_legit_no_training_convolution_4,"ax",@progbits
	.sectionflags	@"SHF_BARRIERS=1"
	.align	128
        .global         triton_poi_fused__native_batch_norm_legit_no_training_convolution_4
        .type           triton_poi_fused__native_batch_norm_legit_no_training_convolution_4,@function
        .size           triton_poi_fused__native_batch_norm_legit_no_training_convolution_4,(.L_x_1 - triton_poi_fused__native_batch_norm_legit_no_training_convolution_4)
        .other          triton_poi_fused__native_batch_norm_legit_no_training_convolution_4,@"STO_CUDA_ENTRY STV_DEFAULT"
triton_poi_fused__native_batch_norm_legit_no_training_convolution_4:
.text.triton_poi_fused__native_batch_norm_legit_no_training_convolution_4:
[----:B------:R-:W0:Y:S01]  /*0000*/  LDC R1, c[0x0][0x28] ;  /* 0x00000a00ff017b82 */ /* 0x000e220000000800 */
[----:B------:R-:W1:Y:S07]  /*0010*/  S2R R26, SR_CTAID.Y ;  /* 0x00000000001a7919 */ /* 0x000e6e0000002600 */
[----:B------:R-:W2:Y:S01]  /*0020*/  LDC.64 R2, c[0x0][0x220] ;  /* 0x00008800ff027b82 */ /* 0x000ea20000000a00 */
[----:B------:R-:W-:Y:S02]  /*0030*/  CS2R R12, SRZ ;  /* 0x00000000000c7805 */ /* 0x000fe4000001ff00 */
[----:B------:R-:W-:Y:S01]  /*0040*/  CS2R R14, SRZ ;  /* 0x00000000000e7805 */ /* 0x000fe2000001ff00 */
[----:B------:R-:W3:Y:S01]  /*0050*/  S2R R29, SR_TID.X ;  /* 0x00000000001d7919 */ /* 0x000ee20000002100 */
[----:B------:R-:W-:Y:S01]  /*0060*/  ULDC.64 UR6, c[0x0][0x208] ;  /* 0x0000820000067ab9 */ /* 0x000fe20000000a00 */
[----:B------:R-:W4:Y:S02]  /*0070*/  S2R R28, SR_CTAID.X ;  /* 0x00000000001c7919 */ /* 0x000f240000002500 */
[----:B------:R-:W5:Y:S01]  /*0080*/  LDC.64 R20, c[0x0][0x210] ;  /* 0x00008400ff147b82 */ /* 0x000f620000000a00 */
[----:B------:R-:W-:Y:S01]  /*0090*/  HFMA2.MMA R33, -RZ, RZ, 1.625, 0 ;  /* 0x3e800000ff217435 */ /* 0x000fe200000001ff */
[----:B------:R-:W-:-:S02]  /*00a0*/  CS2R R8, SRZ ;  /* 0x0000000000087805 */ /* 0x000fc4000001ff00 */
[----:B------:R-:W-:-:S04]  /*00b0*/  CS2R R10, SRZ ;  /* 0x00000000000a7805 */ /* 0x000fc8000001ff00 */
[----:B------:R-:W4:Y:S01]  /*00c0*/  LDC.64 R22, c[0x0][0x218] ;  /* 0x00008600ff167b82 */ /* 0x000f220000000a00 */
[----:B-1----:R-:W-:Y:S02]  /*00d0*/  SHF.L.U32 R26, R26, 0x6, RZ ;  /* 0x000000061a1a7819 */ /* 0x002fe400000006ff */
[----:B---3--:R-:W-:-:S04]  /*00e0*/  SHF.L.U32 R27, R29, 0x2, RZ ;  /* 0x000000021d1b7819 */ /* 0x008fc800000006ff */
[----:B------:R-:W-:-:S04]  /*00f0*/  LOP3.LUT R30, R26, 0x3c, R27, 0xf8, !PT ;  /* 0x0000003c1a1e7812 */ /* 0x000fc800078ef81b */
[----:B------:R-:W-:Y:S02]  /*0100*/  SHF.R.S32.HI R5, RZ, 0x1f, R30 ;  /* 0x0000001fff057819 */ /* 0x000fe4000001141e */
[----:B------:R-:W-:Y:S02]  /*0110*/  ISETP.GE.AND P0, PT, R30, 0x40, PT ;  /* 0x000000401e00780c */ /* 0x000fe40003f06270 */
[----:B------:R-:W-:-:S04]  /*0120*/  LEA.HI R0, R5, R30, RZ, 0x4 ;  /* 0x0000001e05007211 */ /* 0x000fc800078f20ff */
[----:B------:R-:W-:-:S05]  /*0130*/  LOP3.LUT R5, R0, 0xfffffff0, RZ, 0xc0, !PT ;  /* 0xfffffff000057812 */ /* 0x000fca00078ec0ff */
[----:B------:R-:W-:-:S04]  /*0140*/  IMAD.IADD R30, R30, 0x1, -R5 ;  /* 0x000000011e1e7824 */ /* 0x000fc800078e0a05 */
[----:B--2---:R-:W-:-:S05]  /*0150*/  IMAD.WIDE R2, R30, 0x4, R2 ;  /* 0x000000041e027825 */ /* 0x004fca00078e0202 */
[----:B------:R1:W2:Y:S01]  /*0160*/  @!P0 LDG.E.EL.128 R12, desc[UR6][R2.64] ;  /* 0x00000006020c8981 */ /* 0x0002a2000c2e1d00 */
[----:B------:R-:W-:Y:S01]  /*0170*/  SHF.R.U32.HI R25, RZ, 0x4, R29 ;  /* 0x00000004ff197819 */ /* 0x000fe2000001161d */
[----:B------:R-:W-:Y:S01]  /*0180*/  IMAD.SHL.U32 R0, R0, 0x100, RZ ;  /* 0x0000010000007824 */ /* 0x000fe200078e00ff */
[----:B----4-:R-:W-:Y:S02]  /*0190*/  SHF.L.U32 R28, R28, 0x6, RZ ;  /* 0x000000061c1c7819 */ /* 0x010fe400000006ff */
[----:B------:R-:W-:Y:S02]  /*01a0*/  CS2R R4, SRZ ;  /* 0x0000000000047805 */ /* 0x000fe4000001ff00 */
[----:B------:R-:W-:Y:S02]  /*01b0*/  SGXT.U32 R25, R25, 0x4 ;  /* 0x000000041919781a */ /* 0x000fe40000000000 */
[----:B------:R-:W-:Y:S02]  /*01c0*/  CS2R R6, SRZ ;  /* 0x0000000000067805 */ /* 0x000fe4000001ff00 */
[----:B------:R-:W-:-:S02]  /*01d0*/  LOP3.LUT R24, R28, R25, RZ, 0xfc, !PT ;  /* 0x000000191c187212 */ /* 0x000fc400078efcff */
[----:B-1----:R-:W-:Y:S02]  /*01e0*/  LOP3.LUT R3, R0, 0xfffff000, RZ, 0xc0, !PT ;  /* 0xfffff00000037812 */ /* 0x002fe400078ec0ff */
[----:B------:R-:W-:Y:S02]  /*01f0*/  LOP3.LUT R0, R28, 0x10, R25, 0xfe, !PT ;  /* 0x000000101c007812 */ /* 0x000fe400078efe19 */
[----:B------:R-:W-:Y:S02]  /*0200*/  IADD3 R3, R30, R3, RZ ;  /* 0x000000031e037210 */ /* 0x000fe40007ffe0ff */
[----:B------:R-:W-:Y:S02]  /*0210*/  ISETP.LT.AND P1, PT, R0, 0x100, !P0 ;  /* 0x000001000000780c */ /* 0x000fe40004721270 */
[----:B------:R-:W-:Y:S01]  /*0220*/  ISETP.LT.AND P2, PT, R24, 0x100, !P0 ;  /* 0x000001001800780c */ /* 0x000fe20004741270 */
[----:B------:R-:W-:Y:S01]  /*0230*/  IMAD R0, R0, 0x10, R3 ;  /* 0x0000001000007824 */ /* 0x000fe200078e0203 */
[----:B------:R-:W-:-:S02]  /*0240*/  LOP3.LUT R2, R28, 0x20, R25, 0xfe, !PT ;  /* 0x000000201c027812 */ /* 0x000fc400078efe19 */
[----:B------:R-:W-:Y:S01]  /*0250*/  LEA R24, R24, R3, 0x4 ;  /* 0x0000000318187211 */ /* 0x000fe200078e20ff */
[----:B-----5:R-:W-:-:S04]  /*0260*/  IMAD.WIDE R18, R0, 0x4, R20 ;  /* 0x0000000400127825 */ /* 0x020fc800078e0214 */
[----:B------:R-:W-:Y:S02]  /*0270*/  IMAD.WIDE R16, R24, 0x4, R20 ;  /* 0x0000000418107825 */ /* 0x000fe400078e0214 */
[----:B------:R1:W3:Y:S04]  /*0280*/  @P1 LDG.E.EL.128 R8, desc[UR6][R18.64] ;  /* 0x0000000612081981 */ /* 0x0002e8000c2e1d00 */
[----:B------:R4:W5:Y:S01]  /*0290*/  @P2 LDG.E.EL.128 R4, desc[UR6][R16.64] ;  /* 0x0000000610042981 */ /* 0x000962000c2e1d00 */
[----:B0-----:R-:W-:-:S04]  /*02a0*/  IMAD.WIDE R22, R30, 0x4, R22 ;  /* 0x000000041e167825 */ /* 0x001fc800078e0216 */
[----:B--2---:R-:W-:Y:S01]  /*02b0*/  FADD R12, R12, 9.9999997473787516356e-06 ;  /* 0x3727c5ac0c0c7421 */ /* 0x004fe20000000000 */
[----:B------:R-:W-:Y:S01]  /*02c0*/  FADD R13, R13, 9.9999997473787516356e-06 ;  /* 0x3727c5ac0d0d7421 */ /* 0x000fe20000000000 */
[----:B------:R-:W-:Y:S01]  /*02d0*/  FADD R14, R14, 9.9999997473787516356e-06 ;  /* 0x3727c5ac0e0e7421 */ /* 0x000fe20000000000 */
[----:B------:R-:W-:Y:S01]  /*02e0*/  FADD R15, R15, 9.9999997473787516356e-06 ;  /* 0x3727c5ac0f0f7421 */ /* 0x000fe20000000000 */
[----:B------:R-:W0:Y:S08]  /*02f0*/  MUFU.SQRT R32, R12 ;  /* 0x0000000c00207308 */ /* 0x000e300000002000 */
[----:B------:R-:W2:Y:S01]  /*0300*/  MUFU.SQRT R31, R13 ;  /* 0x0000000d001f7308 */ /* 0x000ea20000002000 */
[----:B0-----:R-:W-:-:S07]  /*0310*/  FSETP.GT.AND P5, PT, R32, 8.50705917302346158658e+37, PT ;  /* 0x7e8000002000780b */ /* 0x001fce0003fa4000 */
[----:B------:R-:W0:Y:S01]  /*0320*/  MUFU.SQRT R35, R14 ;  /* 0x0000000e00237308 */ /* 0x000e220000002000 */
[----:B------:R-:W-:Y:S02]  /*0330*/  FSETP.GEU.AND P6, PT, R32, 1.175494350822287508e-38, PT ;  /* 0x008000002000780b */ /* 0x000fe40003fce000 */
[----:B--2---:R-:W-:-:S05]  /*0340*/  FSETP.GT.AND P3, PT, R31, 8.50705917302346158658e+37, PT ;  /* 0x7e8000001f00780b */ /* 0x004fca0003f64000 */
[----:B------:R-:W2:Y:S01]  /*0350*/  MUFU.SQRT R36, R15 ;  /* 0x0000000f00247308 */ /* 0x000ea20000002000 */
[----:B------:R-:W-:Y:S02]  /*0360*/  FSETP.GEU.AND P4, PT, R31, 1.175494350822287508e-38, PT ;  /* 0x008000001f00780b */ /* 0x000fe40003f8e000 */
[----:B------:R-:W-:Y:S01]  /*0370*/  FSEL R34, R33, 1, P5 ;  /* 0x3f80000021227808 */ /* 0x000fe20002800000 */
[----:B------:R-:W-:Y:S01]  /*0380*/  @P5 FMUL R32, R32, 0.25 ;  /* 0x3e80000020205820 */ /* 0x000fe20000400000 */
[----:B0-----:R-:W-:Y:S02]  /*0390*/  FSETP.GT.AND P5, PT, R35, 8.50705917302346158658e+37, PT ;  /* 0x7e8000002300780b */ /* 0x001fe40003fa4000 */
[----:B-1----:R-:W-:Y:S01]  /*03a0*/  FSEL R19, R33, 1, P3 ;  /* 0x3f80000021137808 */ /* 0x002fe20001800000 */
[----:B------:R-:W-:-:S06]  /*03b0*/  @P3 FMUL R31, R31, 0.25 ;  /* 0x3e8000001f1f3820 */ /* 0x000fcc0000400000 */
[----:B------:R-:W-:Y:S01]  /*03c0*/  @!P4 FMUL R19, R19, 16777216 ;  /* 0x4b8000001313c820 */ /* 0x000fe20000400000 */
[----:B------:R-:W-:Y:S01]  /*03d0*/  @!P4 FMUL R31, R31, 16777216 ;  /* 0x4b8000001f1fc820 */ /* 0x000fe20000400000 */
[----:B--2---:R-:W-:Y:S01]  /*03e0*/  FSETP.GT.AND P4, PT, R36, 8.50705917302346158658e+37, PT ;  /* 0x7e8000002400780b */ /* 0x004fe20003f84000 */
[----:B------:R-:W-:Y:S01]  /*03f0*/  @!P6 FMUL R32, R32, 16777216 ;  /* 0x4b8000002020e820 */ /* 0x000fe20000400000 */
[----:B------:R-:W-:Y:S01]  /*0400*/  @!P6 FMUL R34, R34, 16777216 ;  /* 0x4b8000002222e820 */ /* 0x000fe20000400000 */
[C---:B------:R-:W-:Y:S01]  /*0410*/  FSETP.GEU.AND P6, PT, R35.reuse, 1.175494350822287508e-38, PT ;  /* 0x008000002300780b */ /* 0x040fe20003fce000 */
[----:B------:R-:W-:Y:S01]  /*0420*/  @P5 FMUL R35, R35, 0.25 ;  /* 0x3e80000023235820 */ /* 0x000fe20000400000 */
[----:B------:R-:W-:Y:S02]  /*0430*/  FSEL R18, R33, 1, P5 ;  /* 0x3f80000021127808 */ /* 0x000fe40002800000 */
[C---:B------:R-:W-:Y:S01]  /*0440*/  FSETP.GEU.AND P5, PT, R36.reuse, 1.175494350822287508e-38, PT ;  /* 0x008000002400780b */ /* 0x040fe20003fae000 */
[----:B------:R-:W0:Y:S05]  /*0450*/  MUFU.RCP R37, R32 ;  /* 0x0000002000257308 */ /* 0x000e2a0000001000 */
[----:B------:R-:W-:-:S03]  /*0460*/  @P4 FMUL R36, R36, 0.25 ;  /* 0x3e80000024244820 */ /* 0x000fc60000400000 */
[----:B------:R-:W-:-:S04]  /*0470*/  @!P6 FMUL R35, R35, 16777216 ;  /* 0x4b8000002323e820 */ /* 0x000fc80000400000 */
[----:B------:R-:W-:Y:S01]  /*0480*/  @!P5 FMUL R36, R36, 16777216 ;  /* 0x4b8000002424d820 */ /* 0x000fe20000400000 */
[----:B------:R-:W-:Y:S01]  /*0490*/  MUFU.RCP R31, R31 ;  /* 0x0000001f001f7308 */ /* 0x000fe20000001000 */
[----:B------:R-:W-:Y:S01]  /*04a0*/  ISETP.LT.AND P3, PT, R2, 0x100, !P0 ;  /* 0x000001000200780c */ /* 0x000fe20004761270 */
[----:B0-----:R-:W-:-:S06]  /*04b0*/  FMUL R34, R37, R34 ;  /* 0x0000002225227220 */ /* 0x001fcc0000400000 */
[----:B------:R-:W0:Y:S01]  /*04c0*/  MUFU.RCP R36, R36 ;  /* 0x0000002400247308 */ /* 0x000e220000001000 */
[----:B------:R-:W-:Y:S02]  /*04d0*/  FSEL R37, R33, 1, P4 ;  /* 0x3f80000021257808 */ /* 0x000fe40002000000 */
[----:B------:R-:W-:-:S05]  /*04e0*/  LEA R2, R2, R3, 0x4 ;  /* 0x0000000302027211 */ /* 0x000fca00078e20ff */
[----:B------:R-:W1:Y:S01]  /*04f0*/  MUFU.RCP R35, R35 ;  /* 0x0000002300237308 */ /* 0x000e620000001000 */
[----:B------:R-:W-:Y:S01]  /*0500*/  @!P5 FMUL R37, R37, 16777216 ;  /* 0x4b8000002525d820 */ /* 0x000fe20000400000 */
[----:B------:R-:W-:Y:S02]  /*0510*/  CS2R R12, SRZ ;  /* 0x00000000000c7805 */ /* 0x000fe4000001ff00 */
[----:B------:R-:W-:Y:S01]  /*0520*/  CS2R R14, SRZ ;  /* 0x00000000000e7805 */ /* 0x000fe2000001ff00 */
[----:B----4-:R-:W-:-:S04]  /*0530*/  IMAD.WIDE R16, R2, 0x4, R20 ;  /* 0x0000000402107825 */ /* 0x010fc800078e0214 */
[----:B------:R-:W-:Y:S01]  /*0540*/  @!P6 FMUL R18, R18, 16777216 ;  /* 0x4b8000001212e820 */ /* 0x000fe20000400000 */
[----:B0-----:R-:W-:Y:S01]  /*0550*/  FMUL R32, R36, R37 ;  /* 0x0000002524207220 */ /* 0x001fe20000400000 */
[----:B------:R-:W-:Y:S01]  /*0560*/  LOP3.LUT R36, R28, 0x30, R25, 0xfe, !PT ;  /* 0x000000301c247812 */ /* 0x000fe200078efe19 */
[----:B------:R-:W-:Y:S01]  /*0570*/  FMUL R33, R31, R19 ;  /* 0x000000131f217220 */ /* 0x000fe20000400000 */
[----:B------:R0:W2:Y:S02]  /*0580*/  @P3 LDG.E.EL.128 R12, desc[UR6][R16.64] ;  /* 0x00000006100c3981 */ /* 0x0000a4000c2e1d00 */
[C---:B------:R-:W-:Y:S01]  /*0590*/  ISETP.LT.AND P4, PT, R36.reuse, 0x100, !P0 ;  /* 0x000001002400780c */ /* 0x040fe20004781270 */
[----:B-1----:R-:W-:Y:S01]  /*05a0*/  FMUL R31, R35, R18 ;  /* 0x00000012231f7220 */ /* 0x002fe20000400000 */
[----:B------:R-:W-:Y:S01]  /*05b0*/  CS2R R18, SRZ ;  /* 0x0000000000127805 */ /* 0x000fe2000001ff00 */
[----:B------:R-:W-:Y:S01]  /*05c0*/  IMAD R3, R36, 0x10, R3 ;  /* 0x0000001024037824 */ /* 0x000fe200078e0203 */
[----:B0-----:R-:W-:-:S03]  /*05d0*/  CS2R R16, SRZ ;  /* 0x0000000000107805 */ /* 0x001fc6000001ff00 */
[----:B------:R-:W-:Y:S01]  /*05e0*/  IMAD.WIDE R36, R3, 0x4, R20 ;  /* 0x0000000403247825 */ /* 0x000fe200078e0214 */
[----:B------:R-:W-:Y:S02]  /*05f0*/  CS2R R20, SRZ ;  /* 0x0000000000147805 */ /* 0x000fe4000001ff00 */
[----:B------:R0:W5:Y:S02]  /*0600*/  @!P0 LDG.E.EL.128 R16, desc[UR6][R22.64] ;  /* 0x0000000616108981 */ /* 0x000164000c2e1d00 */
[----:B0-----:R-:W-:-:S06]  /*0610*/  CS2R R22, SRZ ;  /* 0x0000000000167805 */ /* 0x001fcc000001ff00 */
[----:B------:R-:W4:Y:S01]  /*0620*/  @P4 LDG.E.EL.128 R20, desc[UR6][R36.64] ;  /* 0x0000000624144981 */ /* 0x000f22000c2e1d00 */
[C---:B-----5:R-:W-:Y:S01]  /*0630*/  FADD R7, -R19.reuse, R7 ;  /* 0x0000000713077221 */ /* 0x060fe20000000100 */
[C---:B---3--:R-:W-:Y:S01]  /*0640*/  FADD R11, -R19.reuse, R11 ;  /* 0x0000000b130b7221 */ /* 0x048fe20000000100 */
[C---:B--2---:R-:W-:Y:S01]  /*0650*/  FADD R15, -R19.reuse, R15 ;  /* 0x0000000f130f7221 */ /* 0x044fe20000000100 */
[C---:B------:R-:W-:Y:S01]  /*0660*/  FADD R6, -R18.reuse, R6 ;  /* 0x0000000612067221 */ /* 0x040fe20000000100 */
[C---:B------:R-:W-:Y:S01]  /*0670*/  FADD R10, -R18.reuse, R10 ;  /* 0x0000000a120a7221 */ /* 0x040fe20000000100 */
[C---:B------:R-:W-:Y:S01]  /*0680*/  FADD R14, -R18.reuse, R14 ;  /* 0x0000000e120e7221 */ /* 0x040fe20000000100 */
[----:B----4-:R-:W-:Y:S01]  /*0690*/  FADD R23, -R19, R23 ;  /* 0x0000001713177221 */ /* 0x010fe20000000100 */
[----:B------:R-:W-:Y:S02]  /*06a0*/  FADD R22, -R18, R22 ;  /* 0x0000001612167221 */ /* 0x000fe40000000100 */
[----:B------:R-:W0:Y:S01]  /*06b0*/  LDC.64 R18, c[0x0][0x228] ;  /* 0x00008a00ff127b82 */ /* 0x000e220000000a00 */
[C---:B------:R-:W-:Y:S01]  /*06c0*/  FADD R5, -R17.reuse, R5 ;  /* 0x0000000511057221 */ /* 0x040fe20000000100 */
[C---:B------:R-:W-:Y:S01]  /*06d0*/  FADD R9, -R17.reuse, R9 ;  /* 0x0000000911097221 */ /* 0x040fe20000000100 */
[C---:B------:R-:W-:Y:S01]  /*06e0*/  FADD R13, -R17.reuse, R13 ;  /* 0x0000000d110d7221 */ /* 0x040fe20000000100 */
[----:B------:R-:W-:Y:S01]  /*06f0*/  FADD R21, -R17, R21 ;  /* 0x0000001511157221 */ /* 0x000fe20000000100 */
[C---:B------:R-:W-:Y:S01]  /*0700*/  FADD R4, -R16.reuse, R4 ;  /* 0x0000000410047221 */ /* 0x040fe20000000100 */
[C---:B------:R-:W-:Y:S01]  /*0710*/  FADD R37, -R16.reuse, R8 ;  /* 0x0000000810257221 */ /* 0x040fe20000000100 */
[C---:B------:R-:W-:Y:S01]  /*0720*/  FADD R35, -R16.reuse, R12 ;  /* 0x0000000c10237221 */ /* 0x040fe20000000100 */
[----:B------:R-:W-:Y:S01]  /*0730*/  FADD R17, -R16, R20 ;  /* 0x0000001410117221 */ /* 0x000fe20000000100 */
[-C--:B------:R-:W-:Y:S01]  /*0740*/  FMUL R5, R5, R33.reuse ;  /* 0x0000002105057220 */ /* 0x080fe20000400000 */
[-C--:B------:R-:W-:Y:S01]  /*0750*/  FMUL R9, R9, R33.reuse ;  /* 0x0000002109097220 */ /* 0x080fe20000400000 */
[-C--:B------:R-:W-:Y:S01]  /*0760*/  FMUL R13, R13, R33.reuse ;  /* 0x000000210d0d7220 */ /* 0x080fe20000400000 */
[-C--:B------:R-:W-:Y:S01]  /*0770*/  FMUL R4, R4, R34.reuse ;  /* 0x0000002204047220 */ /* 0x080fe20000400000 */
[-C--:B------:R-:W-:Y:S01]  /*0780*/  FMUL R8, R37, R34.reuse ;  /* 0x0000002225087220 */ /* 0x080fe20000400000 */
[-C--:B------:R-:W-:Y:S01]  /*0790*/  FMUL R12, R35, R34.reuse ;  /* 0x00000022230c7220 */ /* 0x080fe20000400000 */
[----:B------:R-:W-:Y:S01]  /*07a0*/  FMUL R33, R21, R33 ;  /* 0x0000002115217220 */ /* 0x000fe20000400000 */
[----:B------:R-:W-:Y:S01]  /*07b0*/  FMUL R34, R17, R34 ;  /* 0x0000002211227220 */ /* 0x000fe20000400000 */
[----:B------:R-:W-:Y:S01]  /*07c0*/  CS2R R16, SRZ ;  /* 0x0000000000107805 */ /* 0x000fe2000001ff00 */
[----:B0-----:R-:W-:Y:S01]  /*07d0*/  IMAD.WIDE R20, R30, 0x4, R18 ;  /* 0x000000041e147825 */ /* 0x001fe200078e0212 */
[----:B------:R-:W-:-:S06]  /*07e0*/  CS2R R18, SRZ ;  /* 0x0000000000127805 */ /* 0x000fcc000001ff00 */
[----:B------:R0:W2:Y:S02]  /*07f0*/  @!P0 LDG.E.EL.128 R16, desc[UR6][R20.64] ;  /* 0x0000000614108981 */ /* 0x0000a4000c2e1d00 */
[----:B0-----:R-:W0:Y:S01]  /*0800*/  LDC.64 R20, c[0x0][0x230] ;  /* 0x00008c00ff147b82 */ /* 0x001e220000000a00 */
        /* <DEDUP_REMOVED lines=11> */
[----:B------:R-:W2:Y:S01]  /*08c0*/  @!P0 LDG.E.EL.128 R20, desc[UR6][R36.64] ;  /* 0x0000000624148981 */ /* 0x000ea2000c2e1d00 */
[----:B------:R-:W0:Y:S01]  /*08d0*/  S2UR UR5, SR_CgaCtaId ;  /* 0x00000000000579c3 */ /* 0x000e220000008800 */
[----:B------:R-:W-:Y:S02]  /*08e0*/  UMOV UR4, 0x400 ;  /* 0x0000040000047882 */ /* 0x000fe40000000000 */
[----:B0-----:R-:W-:Y:S01]  /*08f0*/  UPRMT UR4, UR5, 0x654, UR4 ;  /* 0x0000065405047896 */ /* 0x001fe20008000004 */
[----:B------:R-:W-:Y:S02]  /*0900*/  LOP3.LUT R28, R28, 0x3c, R27, 0xf8, !PT ;  /* 0x0000003c1c1c7812 */ /* 0x000fe400078ef81b */
[----:B------:R-:W-:Y:S02]  /*0910*/  LOP3.LUT R27, R27, 0x3fc, RZ, 0xc0, !PT ;  /* 0x000003fc1b1b7812 */ /* 0x000fe400078ec0ff */
[----:B------:R-:W-:Y:S01]  /*0920*/  ISETP.GE.AND P0, PT, R28, 0x100, PT ;  /* 0x000001001c00780c */ /* 0x000fe20003f06270 */
[-CC-:B--2---:R-:W-:Y:S01]  /*0930*/  FFMA R4, R4, R16.reuse, R20.reuse ;  /* 0x0000001004047223 */ /* 0x184fe20000000014 */
[-CC-:B------:R-:W-:Y:S01]  /*0940*/  FFMA R8, R8, R16.reuse, R20.reuse ;  /* 0x0000001008087223 */ /* 0x180fe20000000014 */
[-CC-:B------:R-:W-:Y:S01]  /*0950*/  FFMA R12, R12, R16.reuse, R20.reuse ;  /* 0x000000100c0c7223 */ /* 0x180fe20000000014 */
[----:B------:R-:W-:Y:S01]  /*0960*/  FFMA R16, R34, R16, R20 ;  /* 0x0000001022107223 */ /* 0x000fe20000000014 */
[----:B------:R-:W-:Y:S01]  /*0970*/  SHF.L.U32 R20, R29, 0x8, RZ ;  /* 0x000000081d147819 */ /* 0x000fe200000006ff */
[-CC-:B------:R-:W-:Y:S01]  /*0980*/  FFMA R5, R5, R17.reuse, R21.reuse ;  /* 0x0000001105057223 */ /* 0x180fe20000000015 */
[-CC-:B------:R-:W-:Y:S01]  /*0990*/  FFMA R9, R9, R17.reuse, R21.reuse ;  /* 0x0000001109097223 */ /* 0x180fe20000000015 */
[-CC-:B------:R-:W-:Y:S01]  /*09a0*/  FFMA R13, R13, R17.reuse, R21.reuse ;  /* 0x000000110d0d7223 */ /* 0x180fe20000000015 */
[----:B------:R-:W-:Y:S01]  /*09b0*/  LOP3.LUT R20, R20, 0xf00, RZ, 0xc0, !PT ;  /* 0x00000f0014147812 */ /* 0x000fe200078ec0ff */
[----:B------:R-:W-:Y:S01]  /*09c0*/  FFMA R17, R33, R17, R21 ;  /* 0x0000001121117223 */ /* 0x000fe20000000015 */
[----:B------:R-:W-:-:S02]  /*09d0*/  SHF.R.U32.HI R21, RZ, 0x2, R29 ;  /* 0x00000002ff157819 */ /* 0x000fc4000001161d */
[----:B------:R-:W-:Y:S01]  /*09e0*/  LOP3.LUT R29, R20, 0x40, RZ, 0xfc, !PT ;  /* 0x00000040141d7812 */ /* 0x000fe200078efcff */
[-CC-:B------:R-:W-:Y:S01]  /*09f0*/  FFMA R6, R6, R18.reuse, R22.reuse ;  /* 0x0000001206067223 */ /* 0x180fe20000000016 */
[-CC-:B------:R-:W-:Y:S01]  /*0a00*/  FFMA R10, R10, R18.reuse, R22.reuse ;  /* 0x000000120a0a7223 */ /* 0x180fe20000000016 */
[-CC-:B------:R-:W-:Y:S01]  /*0a10*/  FFMA R14, R14, R18.reuse, R22.reuse ;  /* 0x000000120e0e7223 */ /* 0x180fe20000000016 */
[C---:B------:R-:W-:Y:S01]  /*0a20*/  LOP3.LUT R30, R20.reuse, 0x80, RZ, 0xfc, !PT ;  /* 0x00000080141e7812 */ /* 0x040fe200078efcff */
[----:B------:R-:W-:Y:S01]  /*0a30*/  FFMA R18, R31, R18, R22 ;  /* 0x000000121f127223 */ /* 0x000fe20000000016 */
[C---:B------:R-:W-:Y:S02]  /*0a40*/  LOP3.LUT R34, R20.reuse, 0xc0, RZ, 0xfc, !PT ;  /* 0x000000c014227812 */ /* 0x040fe400078efcff */
[C---:B------:R-:W-:Y:S02]  /*0a50*/  LOP3.LUT R22, R20.reuse, R25, RZ, 0xfc, !PT ;  /* 0x0000001914167212 */ /* 0x040fe400078efcff */
[----:B------:R-:W-:-:S02]  /*0a60*/  LEA.HI R33, R20, UR4, RZ, 0x1c ;  /* 0x0000000414217c11 */ /* 0x000fc4000f8fe0ff */
[----:B------:R-:W-:Y:S02]  /*0a70*/  LEA.HI R29, R29, UR4, RZ, 0x1c ;  /* 0x000000041d1d7c11 */ /* 0x000fe4000f8fe0ff */
[----:B------:R-:W-:Y:S02]  /*0a80*/  LEA.HI R31, R30, UR4, RZ, 0x1c ;  /* 0x000000041e1f7c11 */ /* 0x000fe4000f8fe0ff */
[----:B------:R-:W-:Y:S01]  /*0a90*/  LEA.HI R35, R34, UR4, RZ, 0x1c ;  /* 0x0000000422237c11 */ /* 0x000fe2000f8fe0ff */
[C---:B------:R-:W-:Y:S01]  /*0aa0*/  IMAD R34, R22.reuse, 0x4, R29 ;  /* 0x0000000416227824 */ /* 0x040fe200078e021d */
[C---:B------:R-:W-:Y:S01]  /*0ab0*/  LEA R33, R22.reuse, R33, 0x2 ;  /* 0x0000002116217211 */ /* 0x040fe200078e10ff */
[--C-:B------:R-:W-:Y:S01]  /*0ac0*/  FFMA R7, R7, R19, R23.reuse ;  /* 0x0000001307077223 */ /* 0x100fe20000000017 */
[C---:B------:R-:W-:Y:S02]  /*0ad0*/  LEA R29, R22.reuse, R31, 0x2 ;  /* 0x0000001f161d7211 */ /* 0x040fe400078e10ff */
[----:B------:R-:W-:Y:S01]  /*0ae0*/  LEA R36, R22, R35, 0x2 ;  /* 0x0000002316247211 */ /* 0x000fe200078e10ff */
[----:B------:R-:W-:Y:S01]  /*0af0*/  STS [R33], R4 ;  /* 0x0000000421007388 */ /* 0x000fe20000000800 */
[-CC-:B------:R-:W-:Y:S01]  /*0b00*/  FFMA R11, R11, R19.reuse, R23.reuse ;  /* 0x000000130b0b7223 */ /* 0x180fe20000000017 */
[-CC-:B------:R-:W-:Y:S01]  /*0b10*/  FFMA R15, R15, R19.reuse, R23.reuse ;  /* 0x000000130f0f7223 */ /* 0x180fe20000000017 */
[----:B------:R-:W-:Y:S01]  /*0b20*/  LOP3.LUT R21, R21, 0x3c, RZ, 0xc0, !PT ;  /* 0x0000003c15157812 */ /* 0x000fe200078ec0ff */
[----:B------:R-:W-:Y:S01]  /*0b30*/  STS [R34+0x100], R5 ;  /* 0x0001000522007388 */ /* 0x000fe20000000800 */
[----:B------:R-:W0:Y:S03]  /*0b40*/  LDC.64 R30, c[0x0][0x238] ;  /* 0x00008e00ff1e7b82 */ /* 0x000e260000000a00 */
[----:B------:R-:W-:Y:S04]  /*0b50*/  STS [R29+0x200], R6 ;  /* 0x000200061d007388 */ /* 0x000fe80000000800 */
[----:B------:R-:W-:Y:S04]  /*0b60*/  STS [R36+0x300], R7 ;  /* 0x0003000724007388 */ /* 0x000fe80000000800 */
[----:B------:R-:W-:Y:S04]  /*0b70*/  STS [R33+0x40], R8 ;  /* 0x0000400821007388 */ /* 0x000fe80000000800 */
[----:B------:R-:W-:Y:S04]  /*0b80*/  STS [R34+0x140], R9 ;  /* 0x0001400922007388 */ /* 0x000fe80000000800 */
[----:B------:R-:W-:Y:S01]  /*0b90*/  STS [R29+0x240], R10 ;  /* 0x0002400a1d007388 */ /* 0x000fe20000000800 */
[----:B------:R-:W-:-:S03]  /*0ba0*/  FFMA R19, R32, R19, R23 ;  /* 0x0000001320137223 */ /* 0x000fc60000000017 */
[----:B------:R-:W-:Y:S04]  /*0bb0*/  STS [R36+0x340], R11 ;  /* 0x0003400b24007388 */ /* 0x000fe80000000800 */
[----:B------:R-:W-:Y:S04]  /*0bc0*/  STS [R33+0x80], R12 ;  /* 0x0000800c21007388 */ /* 0x000fe80000000800 */
[----:B------:R-:W-:Y:S04]  /*0bd0*/  STS [R34+0x180], R13 ;  /* 0x0001800d22007388 */ /* 0x000fe80000000800 */
[----:B------:R-:W-:Y:S04]  /*0be0*/  STS [R29+0x280], R14 ;  /* 0x0002800e1d007388 */ /* 0x000fe80000000800 */
[----:B------:R-:W-:Y:S04]  /*0bf0*/  STS [R36+0x380], R15 ;  /* 0x0003800f24007388 */ /* 0x000fe80000000800 */
[----:B------:R1:W-:Y:S04]  /*0c00*/  STS [R33+0xc0], R16 ;  /* 0x0000c01021007388 */ /* 0x0003e80000000800 */
[----:B------:R-:W-:Y:S04]  /*0c10*/  STS [R34+0x1c0], R17 ;  /* 0x0001c01122007388 */ /* 0x000fe80000000800 */
[----:B------:R2:W-:Y:S04]  /*0c20*/  STS [R29+0x2c0], R18 ;  /* 0x0002c0121d007388 */ /* 0x0005e80000000800 */
[----:B------:R-:W-:Y:S01]  /*0c30*/  STS [R36+0x3c0], R19 ;  /* 0x0003c01324007388 */ /* 0x000fe20000000800 */
[----:B------:R-:W-:-:S05]  /*0c40*/  VIADD R20, R21, UR4 ;  /* 0x0000000415147c36 */ /* 0x000fca0008000000 */
[C---:B------:R-:W-:Y:S01]  /*0c50*/  LEA R32, R27.reuse, R20, 0x2 ;  /* 0x000000141b207211 */ /* 0x040fe200078e10ff */
[----:B------:R-:W-:Y:S01]  /*0c60*/  BAR.SYNC.DEFER_BLOCKING 0x0 ;  /* 0x0000000000007b1d */ /* 0x000fe20000010000 */
[----:B-1----:R-:W-:-:S05]  /*0c70*/  LOP3.LUT R33, R27, 0x400, RZ, 0xfc, !PT ;  /* 0x000004001b217812 */ /* 0x002fca00078efcff */
[----:B------:R-:W-:Y:S04]  /*0c80*/  LDS R20, [R32] ;  /* 0x0000000020147984 */ /* 0x000fe80000000800 */
[----:B------:R-:W-:Y:S04]  /*0c90*/  LDS R21, [R32+0x4] ;  /* 0x0000040020157984 */ /* 0x000fe80000000800 */
[----:B------:R-:W-:Y:S04]  /*0ca0*/  LDS R22, [R32+0x8] ;  /* 0x0000080020167984 */ /* 0x000fe80000000800 */
[----:B------:R0:W1:Y:S01]  /*0cb0*/  LDS R23, [R32+0xc] ;  /* 0x00000c0020177984 */ /* 0x0000620000000800 */
[----:B------:R-:W-:-:S02]  /*0cc0*/  SHF.R.U32.HI R33, RZ, 0x4, R33 ;  /* 0x00000004ff217819 */ /* 0x000fc40000011621 */
[----:B--2---:R-:W-:Y:S02]  /*0cd0*/  LOP3.LUT R29, R26, R25, RZ, 0xfc, !PT ;  /* 0x000000191a1d7212 */ /* 0x004fe400078efcff */
[----:B------:R-:W-:Y:S02]  /*0ce0*/  LOP3.LUT R34, R33, 0x7c, RZ, 0xc0, !PT ;  /* 0x0000007c21227812 */ /* 0x000fe400078ec0ff */
[C---:B------:R-:W-:Y:S02]  /*0cf0*/  ISETP.LT.AND P5, PT, R29.reuse, 0x40, !P0 ;  /* 0x000000401d00780c */ /* 0x040fe400047a1270 */
[----:B------:R-:W-:Y:S01]  /*0d00*/  LEA R33, R29, R28, 0x8 ;  /* 0x0000001c1d217211 */ /* 0x000fe200078e40ff */
[----:B------:R-:W-:-:S04]  /*0d10*/  VIADD R34, R34, UR4 ;  /* 0x0000000422227c36 */ /* 0x000fc80008000000 */
[----:B0-----:R-:W-:Y:S01]  /*0d20*/  IMAD.WIDE R32, R33, 0x4, R30 ;  /* 0x0000000421207825 */ /* 0x001fe200078e021e */
[C---:B------:R-:W-:Y:S02]  /*0d30*/  LEA R34, R27.reuse, R34, 0x2 ;  /* 0x000000221b227211 */ /* 0x040fe400078e10ff */
[----:B------:R-:W-:-:S03]  /*0d40*/  LOP3.LUT R29, R27, 0x800, RZ, 0xfc, !PT ;  /* 0x000008001b1d7812 */ /* 0x000fc600078efcff */
[----:B-1----:R0:W-:Y:S04]  /*0d50*/  @P5 STG.E.128 desc[UR6][R32.64], R20 ;  /* 0x0000001420005986 */ /* 0x0021e8000c101d06 */
[----:B------:R-:W-:Y:S04]  /*0d60*/  LDS R20, [R34+0x1000] ;  /* 0x0010000022147984 */ /* 0x000fe80000000800 */
[----:B------:R-:W-:Y:S04]  /*0d70*/  LDS R21, [R34+0x1004] ;  /* 0x0010040022157984 */ /* 0x000fe80000000800 */
[----:B------:R-:W-:Y:S04]  /*0d80*/  LDS R22, [R34+0x1008] ;  /* 0x0010080022167984 */ /* 0x000fe80000000800 */
[----:B------:R-:W1:Y:S01]  /*0d90*/  LDS R23, [R34+0x100c] ;  /* 0x00100c0022177984 */ /* 0x000e620000000800 */
[----:B------:R-:W-:-:S02]  /*0da0*/  SHF.R.U32.HI R35, RZ, 0x4, R29 ;  /* 0x00000004ff237819 */ /* 0x000fc4000001161d */
[----:B------:R-:W-:Y:S02]  /*0db0*/  LOP3.LUT R29, R26, 0x10, R25, 0xfe, !PT ;  /* 0x000000101a1d7812 */ /* 0x000fe400078efe19 */
[----:B------:R-:W-:Y:S02]  /*0dc0*/  LOP3.LUT R35, R35, 0xbc, RZ, 0xc0, !PT ;  /* 0x000000bc23237812 */ /* 0x000fe400078ec0ff */
[C---:B------:R-:W-:Y:S02]  /*0dd0*/  ISETP.LT.AND P5, PT, R29.reuse, 0x40, !P0 ;  /* 0x000000401d00780c */ /* 0x040fe400047a1270 */
[----:B------:R-:W-:Y:S01]  /*0de0*/  LEA R29, R29, R28, 0x8 ;  /* 0x0000001c1d1d7211 */ /* 0x000fe200078e40ff */
[----:B0-----:R-:W-:-:S05]  /*0df0*/  VIADD R32, R35, UR4 ;  /* 0x0000000423207c36 */ /* 0x001fca0008000000 */
[----:B------:R-:W-:Y:S01]  /*0e00*/  LEA R36, R27, R32, 0x2 ;  /* 0x000000201b247211 */ /* 0x000fe200078e10ff */
[----:B------:R-:W-:Y:S01]  /*0e10*/  IMAD.WIDE R32, R29, 0x4, R30 ;  /* 0x000000041d207825 */ /* 0x000fe200078e021e */
[----:B------:R-:W-:-:S04]  /*0e20*/  LOP3.LUT R29, R27, 0xc00, RZ, 0xfc, !PT ;  /* 0x00000c001b1d7812 */ /* 0x000fc800078efcff */
[----:B-1----:R0:W-:Y:S04]  /*0e30*/  @P5 STG.E.128 desc[UR6][R32.64], R20 ;  /* 0x0000001420005986 */ /* 0x0021e8000c101d06 */
[----:B------:R-:W-:Y:S04]  /*0e40*/  LDS R20, [R36+0x2000] ;  /* 0x0020000024147984 */ /* 0x000fe80000000800 */
[----:B------:R-:W-:Y:S04]  /*0e50*/  LDS R21, [R36+0x2004] ;  /* 0x0020040024157984 */ /* 0x000fe80000000800 */
[----:B------:R-:W-:Y:S04]  /*0e60*/  LDS R22, [R36+0x2008] ;  /* 0x0020080024167984 */ /* 0x000fe80000000800 */
[----:B------:R-:W1:Y:S01]  /*0e70*/  LDS R23, [R36+0x200c] ;  /* 0x00200c0024177984 */ /* 0x000e620000000800 */
[----:B------:R-:W-:Y:S01]  /*0e80*/  SHF.R.U32.HI R34, RZ, 0x4, R29 ;  /* 0x00000004ff227819 */ /* 0x000fe2000001161d */
[----:B0-----:R-:W0:Y:S01]  /*0e90*/  LDC.64 R32, c[0x0][0x240] ;  /* 0x00009000ff207b82 */ /* 0x001e220000000a00 */
[----:B------:R-:W-:-:S02]  /*0ea0*/  LOP3.LUT R29, R26, 0x20, R25, 0xfe, !PT ;  /* 0x000000201a1d7812 */ /* 0x000fc400078efe19 */
[----:B------:R-:W-:Y:S02]  /*0eb0*/  LOP3.LUT R34, R34, 0xfc, RZ, 0xc0, !PT ;  /* 0x000000fc22227812 */ /* 0x000fe400078ec0ff */
[C---:B------:R-:W-:Y:S02]  /*0ec0*/  ISETP.LT.AND P5, PT, R29.reuse, 0x40, !P0 ;  /* 0x000000401d00780c */ /* 0x040fe400047a1270 */
[----:B------:R-:W-:Y:S01]  /*0ed0*/  LEA R35, R29, R28, 0x8 ;  /* 0x0000001c1d237211 */ /* 0x000fe200078e40ff */
[----:B------:R-:W-:-:S05]  /*0ee0*/  VIADD R34, R34, UR4 ;  /* 0x0000000422227c36 */ /* 0x000fca0008000000 */
[----:B------:R-:W-:Y:S01]  /*0ef0*/  LEA R37, R27, R34, 0x2 ;  /* 0x000000221b257211 */ /* 0x000fe200078e10ff */
[----:B------:R-:W-:-:S05]  /*0f00*/  IMAD.WIDE R34, R35, 0x4, R30 ;  /* 0x0000000423227825 */ /* 0x000fca00078e021e */
[----:B-1----:R-:W-:Y:S04]  /*0f10*/  @P5 STG.E.128 desc[UR6][R34.64], R20 ;  /* 0x0000001422005986 */ /* 0x002fe8000c101d06 */
[----:B------:R-:W-:Y:S04]  /*0f20*/  LDS R20, [R37+0x3000] ;  /* 0x0030000025147984 */ /* 0x000fe80000000800 */
[----:B------:R-:W-:Y:S04]  /*0f30*/  LDS R21, [R37+0x3004] ;  /* 0x0030040025157984 */ /* 0x000fe80000000800 */
[----:B------:R-:W-:Y:S04]  /*0f40*/  LDS R22, [R37+0x3008] ;  /* 0x0030080025167984 */ /* 0x000fe80000000800 */
[----:B------:R-:W1:Y:S01]  /*0f50*/  LDS R23, [R37+0x300c] ;  /* 0x00300c0025177984 */ /* 0x000e620000000800 */
[----:B------:R-:W-:-:S04]  /*0f60*/  LOP3.LUT R25, R26, 0x30, R25, 0xfe, !PT ;  /* 0x000000301a197812 */ /* 0x000fc800078efe19 */
[C---:B------:R-:W-:Y:S02]  /*0f70*/  ISETP.LT.AND P0, PT, R25.reuse, 0x40, !P0 ;  /* 0x000000401900780c */ /* 0x040fe40004701270 */
[----:B------:R-:W-:Y:S01]  /*0f80*/  LEA R25, R25, R28, 0x8 ;  /* 0x0000001c19197211 */ /* 0x000fe200078e40ff */
[----:B0-----:R-:W-:-:S04]  /*0f90*/  IMAD.WIDE R26, R0, 0x4, R32 ;  /* 0x00000004001a7825 */ /* 0x001fc800078e0220 */
[----:B------:R-:W-:-:S04]  /*0fa0*/  IMAD.WIDE R30, R25, 0x4, R30 ;  /* 0x00000004191e7825 */ /* 0x000fc800078e021e */
[----:B------:R-:W-:-:S04]  /*0fb0*/  IMAD.WIDE R24, R24, 0x4, R32 ;  /* 0x0000000418187825 */ /* 0x000fc800078e0220 */
[----:B------:R-:W-:-:S04]  /*0fc0*/  IMAD.WIDE R28, R2, 0x4, R32 ;  /* 0x00000004021c7825 */ /* 0x000fc800078e0220 */
[----:B------:R-:W-:Y:S01]  /*0fd0*/  IMAD.WIDE R32, R3, 0x4, R32 ;  /* 0x0000000403207825 */ /* 0x000fe200078e0220 */
[----:B-1----:R0:W-:Y:S04]  /*0fe0*/  @P0 STG.E.128 desc[UR6][R30.64], R20 ;  /* 0x000000141e000986 */ /* 0x0021e8000c101d06 */
[----:B------:R0:W-:Y:S04]  /*0ff0*/  @P2 STG.E.128 desc[UR6][R24.64], R4 ;  /* 0x0000000418002986 */ /* 0x0001e8000c101d06 */
[----:B------:R0:W-:Y:S04]  /*1000*/  @P1 STG.E.128 desc[UR6][R26.64], R8 ;  /* 0x000000081a001986 */ /* 0x0001e8000c101d06 */
[----:B------:R0:W-:Y:S02]  /*1010*/  @P3 STG.E.128 desc[UR6][R28.64], R12 ;  /* 0x0000000c1c003986 */ /* 0x0001e4000c101d06 */
[----:B0-----:R-:W-:Y:S05]  /*1020*/  @!P4 EXIT ;  /* 0x000000000000c94d */ /* 0x001fea0003800000 */
[----:B------:R-:W-:Y:S01]  /*1030*/  STG.E.128 desc[UR6][R32.64], R16 ;  /* 0x0000001020007986 */ /* 0x000fe2000c101d06 */
[----:B------:R-:W-:Y:S05]  /*1040*/  EXIT ;  /* 0x000000000000794d */ /* 0x000fea0003800000 */
.L_x_0:
[----:B------:R-:W-:-:S00]  /*1050*/  BRA `(.L_x_0) ;  /* 0xfffffffc00fc7947 */ /* 0x000fc0000383ffff */
[----:B------:R-:W-:-:S00]  /*1060*/  NOP ;  /* 0x0000000000007918 */ /* 0x000fc00000000000 */
        /* <DEDUP_REMOVED lines=9> */
.L_x_1:


//--------------------- .nv.global.init           --------------------------
	.section	.nv.global.init,"aw",@progbits
.nv.global.init:
	.type		_$_str,@object
	.size		_$_str,(_$_str_$_2 - _$_str)
_$_str:
        /*0000*/ 	.byte	0x5f, 0x5f, 0x43, 0x55, 0x44, 0x41, 0x5f, 0x46, 0x54, 0x5a, 0x00
	.type		_$_str_$_2,@object
	.size		_$_str_$_2,(.L_1 - _$_str_$_2)
_$_str_$_2:
        /*000b*/ 	.byte	0x5f, 0x5f, 0x43, 0x55, 0x44, 0x41, 0x5f, 0x50, 0x52, 0x45, 0x43, 0x5f, 0x53, 0x51, 0x52, 0x54
        /*001b*/ 	.byte	0x00
.L_1:


//--------------------- .nv.shared.triton_poi_fused__native_batch_norm_legit_no_training_convolution_4 --------------------------
	.section	.nv.shared.triton_poi_fused__native_batch_norm_legit_no_training_convolution_4,"aw",@nobits
	.sectionflags	@""
	.align	16
	.zero		1024


//--------------------- .nv.constant0.triton_poi_fused__native_batch_norm_legit_no_training_convolution_4 --------------------------
	.section	.nv.constant0.triton_poi_fused__native_batch_norm_legit_no_training_convolution_4,"a",@progbits
	.sectionflags	@""
	.align	4
.nv.constant0.triton_poi_fused__native_batch_norm_legit_no_training_convolution_4:
	.zero		592
